	.headerflags	@"EF_CUDA_TEXMODE_UNIFIED EF_CUDA_64BIT_ADDRESS EF_CUDA_ACCELERATORS EF_CUDA_SM90 EF_CUDA_VIRTUAL_SM(EF_CUDA_SM90)"
	.elftype	@"ET_EXEC"


//--------------------- .nv.info                  --------------------------
	.section	.nv.info,"",@"SHT_CUDA_INFO"
	.align	4


	//----- nvinfo : EIATTR_REGCOUNT
	.align		4
        /*0000*/ 	.byte	0x04, 0x2f
        /*0002*/ 	.short	(.L_1 - .L_0)
	.align		4
.L_0:
        /*0004*/ 	.word	index@(triton_poi_fused_convolution_relu_threshold_backward_4)
        /*0008*/ 	.word	0x00000020


	//----- nvinfo : EIATTR_MIN_STACK_SIZE
	.align		4
.L_1:
        /*000c*/ 	.byte	0x04, 0x12
        /*000e*/ 	.short	(.L_3 - .L_2)
	.align		4
.L_2:
        /*0010*/ 	.word	index@(triton_poi_fused_convolution_relu_threshold_backward_4)
        /*0014*/ 	.word	0x00000000


	//----- nvinfo : EIATTR_FRAME_SIZE
	.align		4
.L_3:
        /*0018*/ 	.byte	0x04, 0x11
        /*001a*/ 	.short	(.L_5 - .L_4)
	.align		4
.L_4:
        /*001c*/ 	.word	index@(triton_poi_fused_convolution_relu_threshold_backward_4)
        /*0020*/ 	.word	0x00000000


	//----- nvinfo : EIATTR_MIN_STACK_SIZE
	.align		4
.L_5:
        /*0024*/ 	.byte	0x04, 0x12
        /*0026*/ 	.short	(.L_7 - .L_6)
	.align		4
.L_6:
        /*0028*/ 	.word	index@(triton_poi_fused_convolution_relu_threshold_backward_4)
        /*002c*/ 	.word	0x00000000
.L_7:


//--------------------- .nv.info.triton_poi_fused_convolution_relu_threshold_backward_4 --------------------------
	.section	.nv.info.triton_poi_fused_convolution_relu_threshold_backward_4,"",@"SHT_CUDA_INFO"
	.sectionflags	@""
	.align	4


	//----- nvinfo : EIATTR_CUDA_API_VERSION
	.align		4
        /*0000*/ 	.byte	0x04, 0x37
        /*0002*/ 	.short	(.L_9 - .L_8)
.L_8:
        /*0004*/ 	.word	0x0000007c


	//----- nvinfo : EIATTR_KPARAM_INFO
	.align		4
.L_9:
        /*0008*/ 	.byte	0x04, 0x17
        /*000a*/ 	.short	(.L_11 - .L_10)
.L_10:
        /*000c*/ 	.word	0x00000000
        /*0010*/ 	.short	0x0005
        /*0012*/ 	.short	0x0024
        /*0014*/ 	.byte	0x00, 0xf0, 0x11, 0x00


	//----- nvinfo : EIATTR_KPARAM_INFO
	.align		4
.L_11:
        /*0018*/ 	.byte	0x04, 0x17
        /*001a*/ 	.short	(.L_13 - .L_12)
.L_12:
        /*001c*/ 	.word	0x00000000
        /*0020*/ 	.short	0x0004
        /*0022*/ 	.short	0x0020
        /*0024*/ 	.byte	0x00, 0xf0, 0x11, 0x00


	//----- nvinfo : EIATTR_KPARAM_INFO
	.align		4
.L_13:
        /*0028*/ 	.byte	0x04, 0x17
        /*002a*/ 	.short	(.L_15 - .L_14)
.L_14:
        /*002c*/ 	.word	0x00000000
        /*0030*/ 	.short	0x0003
        /*0032*/ 	.short	0x0018
        /*0034*/ 	.byte	0x00, 0xf4, 0x21, 0x00


	//----- nvinfo : EIATTR_KPARAM_INFO
	.align		4
.L_15:
        /*0038*/ 	.byte	0x04, 0x17
        /*003a*/ 	.short	(.L_17 - .L_16)
.L_16:
        /*003c*/ 	.word	0x00000000
        /*0040*/ 	.short	0x0002
        /*0042*/ 	.short	0x0010
        /*0044*/ 	.byte	0x00, 0xf4, 0x21, 0x00


	//----- nvinfo : EIATTR_KPARAM_INFO
	.align		4
.L_17:
        /*0048*/ 	.byte	0x04, 0x17
        /*004a*/ 	.short	(.L_19 - .L_18)
.L_18:
        /*004c*/ 	.word	0x00000000
        /*0050*/ 	.short	0x0001
        /*0052*/ 	.short	0x0008
        /*0054*/ 	.byte	0x00, 0xf4, 0x21, 0x00


	//----- nvinfo : EIATTR_KPARAM_INFO
	.align		4
.L_19:
        /*0058*/ 	.byte	0x04, 0x17
        /*005a*/ 	.short	(.L_21 - .L_20)
.L_20:
        /*005c*/ 	.word	0x00000000
        /*0060*/ 	.short	0x0000
        /*0062*/ 	.short	0x0000
        /*0064*/ 	.byte	0x00, 0xf4, 0x21, 0x00


	//----- nvinfo : EIATTR_SPARSE_MMA_MASK
	.align		4
.L_21:
        /*0068*/ 	.byte	0x03, 0x50
        /*006a*/ 	.short	0x0000


	//----- nvinfo : EIATTR_MAXREG_COUNT
	.align		4
        /*006c*/ 	.byte	0x03, 0x1b
        /*006e*/ 	.short	0x00ff


	//----- nvinfo : EIATTR_EXIT_INSTR_OFFSETS
	.align		4
        /*0070*/ 	.byte	0x04, 0x1c
        /*0072*/ 	.short	(.L_23 - .L_22)


	//   ....[0]....
.L_22:
        /*0074*/ 	.word	0x00000db0


	//   ....[1]....
        /*0078*/ 	.word	0x00000dd0


	//----- nvinfo : EIATTR_REQNTID
	.align		4
.L_23:
        /*007c*/ 	.byte	0x04, 0x10
        /*007e*/ 	.short	(.L_25 - .L_24)
.L_24:
        /*0080*/ 	.word	0x00000080
        /*0084*/ 	.word	0x00000001
        /*0088*/ 	.word	0x00000001


	//----- nvinfo : EIATTR_CBANK_PARAM_SIZE
	.align		4
.L_25:
        /*008c*/ 	.byte	0x03, 0x19
        /*008e*/ 	.short	0x0028


	//----- nvinfo : EIATTR_PARAM_CBANK
	.align		4
        /*0090*/ 	.byte	0x04, 0x0a
        /*0092*/ 	.short	(.L_27 - .L_26)
	.align		4
.L_26:
        /*0094*/ 	.word	index@(.nv.constant0.triton_poi_fused_convolution_relu_threshold_backward_4)
        /*0098*/ 	.short	0x0210
        /*009a*/ 	.short	0x0028


	//----- nvinfo : EIATTR_SW_WAR
	.align		4
.L_27:
        /*009c*/ 	.byte	0x04, 0x36
        /*009e*/ 	.short	(.L_29 - .L_28)
.L_28:
        /*00a0*/ 	.word	0x00000008
.L_29:


//--------------------- .nv.callgraph             --------------------------
	.section	.nv.callgraph,"",@"SHT_CUDA_CALLGRAPH"
	.align	4
	.sectionentsize	8
	.align		4
        /*0000*/ 	.word	0x00000000
	.align		4
        /*0004*/ 	.word	0xffffffff
	.align		4
        /*0008*/ 	.word	0x00000000
	.align		4
        /*000c*/ 	.word	0xfffffffe
	.align		4
        /*0010*/ 	.word	0x00000000
	.align		4
        /*0014*/ 	.word	0xfffffffd
	.align		4
        /*0018*/ 	.word	0x00000000
	.align		4
        /*001c*/ 	.word	0xfffffffc


//--------------------- .text.triton_poi_fused_convolution_relu_threshold_backward_4 --------------------------
	.section	.text.triton_poi_fused_convolution_relu_threshold_backward_4,"ax",@progbits
	.sectionflags	@"SHF_BARRIERS=1"
	.align	128
        .global         triton_poi_fused_convolution_relu_threshold_backward_4
        .type           triton_poi_fused_convolution_relu_threshold_backward_4,@function
        .size           triton_poi_fused_convolution_relu_threshold_backward_4,(.L_x_1 - triton_poi_fused_convolution_relu_threshold_backward_4)
        .other          triton_poi_fused_convolution_relu_threshold_backward_4,@"STO_CUDA_ENTRY STV_DEFAULT"
triton_poi_fused_convolution_relu_threshold_backward_4:
.text.triton_poi_fused_convolution_relu_threshold_backward_4:
[----:B------:R-:W0:Y:S01]  /*0000*/  LDC R1, c[0x0][0x28] ;  /* 0x00000a00ff017b82 */ /* 0x000e220000000800 */
[----:B------:R-:W1:Y:S07]  /*0010*/  S2R R24, SR_TID.X ;  /* 0x0000000000187919 */ /* 0x000e6e0000002100 */
[----:B------:R-:W2:Y:S01]  /*0020*/  S2UR UR7, SR_CTAID.X ;  /* 0x00000000000779c3 */ /* 0x000ea20000002500 */
[----:B------:R-:W-:Y:S01]  /*0030*/  CS2R R14, SRZ ;  /* 0x00000000000e7805 */ /* 0x000fe2000001ff00 */
[----:B------:R-:W-:Y:S01]  /*0040*/  ULDC.64 UR8, c[0x0][0x208] ;  /* 0x0000820000087ab9 */ /* 0x000fe20000000a00 */
[----:B------:R-:W3:Y:S05]  /*0050*/  S2R R17, SR_CTAID.Y ;  /* 0x0000000000117919 */ /* 0x000eea0000002600 */
[----:B------:R-:W4:Y:S08]  /*0060*/  LDC.64 R4, c[0x0][0x210] ;  /* 0x00008400ff047b82 */ /* 0x000f300000000a00 */
[----:B------:R-:W5:Y:S01]  /*0070*/  S2UR UR5, SR_CgaCtaId ;  /* 0x00000000000579c3 */ /* 0x000f620000008800 */
[----:B--2---:R-:W-:-:S07]  /*0080*/  USHF.L.U32 UR6, UR7, 0x2, URZ ;  /* 0x0000000207067899 */ /* 0x004fce000800063f */
[----:B------:R-:W2:Y:S01]  /*0090*/  LDC.64 R18, c[0x0][0x218] ;  /* 0x00008600ff127b82 */ /* 0x000ea20000000a00 */
[----:B-1----:R-:W-:Y:S01]  /*00a0*/  IMAD.SHL.U32 R3, R24, 0x8, RZ ;  /* 0x0000000818037824 */ /* 0x002fe200078e00ff */
[----:B------:R-:W-:Y:S02]  /*00b0*/  SHF.R.U32.HI R2, RZ, 0x5, R24 ;  /* 0x00000005ff027819 */ /* 0x000fe40000011618 */
[--C-:B---3--:R-:W-:Y:S02]  /*00c0*/  SHF.R.S32.HI R6, RZ, 0x17, R17.reuse ;  /* 0x00000017ff067819 */ /* 0x108fe40000011411 */
[----:B------:R-:W-:Y:S02]  /*00d0*/  LOP3.LUT R0, R3, 0xf8, RZ, 0xc0, !PT ;  /* 0x000000f803007812 */ /* 0x000fe400078ec0ff */
[----:B------:R-:W-:Y:S02]  /*00e0*/  SGXT R6, R6, 0x1 ;  /* 0x000000010606781a */ /* 0x000fe40000000200 */
[----:B------:R-:W-:-:S04]  /*00f0*/  PRMT R0, R0, 0x6540, R17 ;  /* 0x0000654000007816 */ /* 0x000fc80000000011 */
[----:B------:R-:W-:Y:S02]  /*0100*/  SHF.R.S32.HI R7, RZ, 0x1f, R0 ;  /* 0x0000001fff077819 */ /* 0x000fe40000011400 */
[----:B------:R-:W-:Y:S02]  /*0110*/  LOP3.LUT R9, R0, 0x4, RZ, 0xfc, !PT ;  /* 0x0000000400097812 */ /* 0x000fe400078efcff */
[----:B------:R-:W-:Y:S02]  /*0120*/  LEA.HI R8, R7, R0, RZ, 0x8 ;  /* 0x0000000007087211 */ /* 0x000fe400078f40ff */
[----:B------:R-:W-:Y:S02]  /*0130*/  SGXT.U32 R7, R2, 0x2 ;  /* 0x000000020207781a */ /* 0x000fe40000000000 */
[C---:B------:R-:W-:Y:S01]  /*0140*/  LOP3.LUT R11, R8.reuse, 0xffffff00, RZ, 0xc0, !PT ;  /* 0xffffff00080b7812 */ /* 0x040fe200078ec0ff */
[----:B------:R-:W-:Y:S01]  /*0150*/  IMAD.SHL.U32 R10, R8, 0x4, RZ ;  /* 0x00000004080a7824 */ /* 0x000fe200078e00ff */
[----:B------:R-:W-:-:S04]  /*0160*/  LOP3.LUT R2, R7, UR6, RZ, 0xfc, !PT ;  /* 0x0000000607027c12 */ /* 0x000fc8000f8efcff */
[----:B------:R-:W-:Y:S02]  /*0170*/  LOP3.LUT R13, R10, 0xfffffc00, RZ, 0xc0, !PT ;  /* 0xfffffc000a0d7812 */ /* 0x000fe400078ec0ff */
[----:B------:R-:W-:Y:S02]  /*0180*/  LEA.HI R10, R6, R9, RZ, 0x8 ;  /* 0x00000009060a7211 */ /* 0x000fe400078f40ff */
[C---:B------:R-:W-:Y:S01]  /*0190*/  ISETP.GE.AND P0, PT, R2.reuse, 0x4, PT ;  /* 0x000000040200780c */ /* 0x040fe20003f06270 */
[----:B------:R-:W-:Y:S01]  /*01a0*/  IMAD R13, R2, 0x100, R13 ;  /* 0x00000100020d7824 */ /* 0x000fe200078e020d */
[----:B------:R-:W-:-:S04]  /*01b0*/  LOP3.LUT R10, R10, 0xffffff00, RZ, 0xc0, !PT ;  /* 0xffffff000a0a7812 */ /* 0x000fc800078ec0ff */
[C---:B------:R-:W-:Y:S02]  /*01c0*/  IADD3 R21, R13.reuse, R9, -R10 ;  /* 0x000000090d157210 */ /* 0x040fe40007ffe80a */
[----:B------:R-:W-:Y:S02]  /*01d0*/  CS2R R8, SRZ ;  /* 0x0000000000087805 */ /* 0x000fe4000001ff00 */
[----:B------:R-:W-:Y:S02]  /*01e0*/  IADD3 R0, R13, R0, -R11 ;  /* 0x000000000d007210 */ /* 0x000fe40007ffe80b */
[----:B------:R-:W-:Y:S02]  /*01f0*/  CS2R R10, SRZ ;  /* 0x00000000000a7805 */ /* 0x000fe4000001ff00 */
[----:B------:R-:W-:Y:S01]  /*0200*/  CS2R R12, SRZ ;  /* 0x00000000000c7805 */ /* 0x000fe2000001ff00 */
[----:B----4-:R-:W-:-:S04]  /*0210*/  IMAD.WIDE R20, R21, 0x4, R4 ;  /* 0x0000000415147825 */ /* 0x010fc800078e0204 */
[----:B------:R-:W-:Y:S01]  /*0220*/  IMAD.WIDE R4, R0, 0x4, R4 ;  /* 0x0000000400047825 */ /* 0x000fe200078e0204 */
[----:B------:R1:W3:Y:S04]  /*0230*/  @!P0 LDG.E.EL.128 R12, desc[UR8][R20.64] ;  /* 0x00000008140c8981 */ /* 0x0002e8000c2e1d00 */
[----:B------:R4:W3:Y:S01]  /*0240*/  @!P0 LDG.E.EL.128 R8, desc[UR8][R4.64] ;  /* 0x0000000804088981 */ /* 0x0008e2000c2e1d00 */
[----:B------:R-:W-:Y:S01]  /*0250*/  IMAD.SHL.U32 R16, R24, 0x20, RZ ;  /* 0x0000002018107824 */ /* 0x000fe200078e00ff */
[----:B------:R-:W-:Y:S02]  /*0260*/  UMOV UR4, 0x400 ;  /* 0x0000040000047882 */ /* 0x000fe40000000000 */
[----:B-----5:R-:W-:Y:S02]  /*0270*/  UPRMT UR4, UR5, 0x654, UR4 ;  /* 0x0000065405047896 */ /* 0x020fe40008000004 */
[----:B------:R-:W-:-:S04]  /*0280*/  LOP3.LUT R16, R16, 0x3e0, RZ, 0xc0, !PT ;  /* 0x000003e010107812 */ /* 0x000fc800078ec0ff */
[----:B------:R-:W-:Y:S01]  /*0290*/  LOP3.LUT R7, R7, R16, RZ, 0xfc, !PT ;  /* 0x0000001007077212 */ /* 0x000fe200078efcff */
[----:B------:R-:W-:Y:S02]  /*02a0*/  VIADD R16, R16, UR4 ;  /* 0x0000000410107c36 */ /* 0x000fe40008000000 */
[----:B------:R-:W-:Y:S02]  /*02b0*/  IMAD.SHL.U32 R2, R24, 0x2, RZ ;  /* 0x0000000218027824 */ /* 0x000fe400078e00ff */
[----:B-1----:R-:W-:-:S03]  /*02c0*/  IMAD R20, R7, 0x4, R16 ;  /* 0x0000000407147824 */ /* 0x002fc600078e0210 */
[----:B------:R-:W-:Y:S01]  /*02d0*/  LOP3.LUT R2, R2, 0xfe, RZ, 0xc0, !PT ;  /* 0x000000fe02027812 */ /* 0x000fe200078ec0ff */
[----:B----4-:R-:W-:-:S03]  /*02e0*/  IMAD.SHL.U32 R4, R24, 0x4, RZ ;  /* 0x0000000418047824 */ /* 0x010fc600078e00ff */
[----:B------:R-:W-:Y:S02]  /*02f0*/  PRMT R5, R2, 0x6540, R17 ;  /* 0x0000654002057816 */ /* 0x000fe40000000011 */
[----:B------:R-:W-:Y:S02]  /*0300*/  SHF.R.U32.HI R16, RZ, 0x2, R24 ;  /* 0x00000002ff107819 */ /* 0x000fe40000011618 */
[----:B------:R-:W-:Y:S02]  /*0310*/  LEA.HI R6, R6, R5, RZ, 0x8 ;  /* 0x0000000506067211 */ /* 0x000fe400078f40ff */
[----:B------:R-:W-:Y:S02]  /*0320*/  LOP3.LUT R4, R4, 0x1fc, RZ, 0xc0, !PT ;  /* 0x000001fc04047812 */ /* 0x000fe400078ec0ff */
[----:B------:R-:W-:Y:S02]  /*0330*/  LOP3.LUT R3, R3, 0x3f8, RZ, 0xc0, !PT ;  /* 0x000003f803037812 */ /* 0x000fe400078ec0ff */
[----:B------:R-:W-:-:S02]  /*0340*/  LOP3.LUT R6, R6, 0xffffff00, RZ, 0xc0, !PT ;  /* 0xffffff0006067812 */ /* 0x000fc400078ec0ff */
[----:B------:R-:W-:Y:S01]  /*0350*/  LOP3.LUT R16, R16, 0x18, RZ, 0xc0, !PT ;  /* 0x0000001810107812 */ /* 0x000fe200078ec0ff */
[C---:B------:R-:W-:Y:S02]  /*0360*/  VIADD R29, R4.reuse, UR4 ;  /* 0x00000004041d7c36 */ /* 0x040fe40008000000 */
[----:B------:R-:W-:Y:S02]  /*0370*/  IMAD.IADD R5, R5, 0x1, -R6 ;  /* 0x0000000105057824 */ /* 0x000fe400078e0a06 */
[----:B------:R-:W-:Y:S02]  /*0380*/  IMAD.IADD R3, R3, 0x1, R16 ;  /* 0x0000000103037824 */ /* 0x000fe400078e0210 */
[----:B------:R-:W-:Y:S02]  /*0390*/  IMAD R29, R4, 0x4, R29 ;  /* 0x00000004041d7824 */ /* 0x000fe400078e021d */
[----:B--2---:R-:W-:Y:S01]  /*03a0*/  IMAD.WIDE R18, R5, 0x4, R18 ;  /* 0x0000000405127825 */ /* 0x004fe200078e0212 */
[----:B------:R-:W-:Y:S01]  /*03b0*/  LEA R21, R3, UR4, 0x2 ;  /* 0x0000000403157c11 */ /* 0x000fe2000f8e10ff */
[----:B---3--:R-:W-:Y:S04]  /*03c0*/  STS [R20+0x50], R12 ;  /* 0x0000500c14007388 */ /* 0x008fe80000000800 */
[----:B------:R-:W-:Y:S04]  /*03d0*/  STS [R20], R8 ;  /* 0x0000000814007388 */ /* 0x000fe80000000800 */
[----:B------:R-:W-:Y:S04]  /*03e0*/  STS [R20+0x14], R9 ;  /* 0x0000140914007388 */ /* 0x000fe80000000800 */
[----:B------:R-:W-:Y:S04]  /*03f0*/  STS [R20+0x28], R10 ;  /* 0x0000280a14007388 */ /* 0x000fe80000000800 */
[----:B------:R-:W-:Y:S04]  /*0400*/  STS [R20+0x3c], R11 ;  /* 0x00003c0b14007388 */ /* 0x000fe80000000800 */
[----:B------:R-:W-:Y:S04]  /*0410*/  STS [R20+0x64], R13 ;  /* 0x0000640d14007388 */ /* 0x000fe80000000800 */
[----:B------:R-:W-:Y:S04]  /*0420*/  STS [R20+0x78], R14 ;  /* 0x0000780e14007388 */ /* 0x000fe80000000800 */
[----:B------:R-:W-:Y:S01]  /*0430*/  STS [R20+0x8c], R15 ;  /* 0x00008c0f14007388 */ /* 0x000fe20000000800 */
[----:B------:R-:W-:Y:S06]  /*0440*/  BAR.SYNC.DEFER_BLOCKING 0x0 ;  /* 0x0000000000007b1d */ /* 0x000fec0000010000 */
[----:B------:R-:W-:Y:S04]  /*0450*/  LDS R7, [R29] ;  /* 0x000000001d077984 */ /* 0x000fe80000000800 */
[----:B------:R-:W-:Y:S04]  /*0460*/  LDS R5, [R29+0x4] ;  /* 0x000004001d057984 */ /* 0x000fe80000000800 */
[----:B------:R-:W-:Y:S04]  /*0470*/  LDS R4, [R29+0x8] ;  /* 0x000008001d047984 */ /* 0x000fe80000000800 */
[----:B------:R-:W-:Y:S04]  /*0480*/  LDS R3, [R29+0xc] ;  /* 0x00000c001d037984 */ /* 0x000fe80000000800 */
[----:B------:R-:W-:Y:S04]  /*0490*/  LDS R28, [R29+0xa00] ;  /* 0x000a00001d1c7984 */ /* 0x000fe80000000800 */
[----:B------:R-:W-:Y:S04]  /*04a0*/  LDS R26, [R29+0xa04] ;  /* 0x000a04001d1a7984 */ /* 0x000fe80000000800 */
[----:B------:R-:W-:Y:S04]  /*04b0*/  LDS R27, [R29+0xa08] ;  /* 0x000a08001d1b7984 */ /* 0x000fe80000000800 */
[----:B------:R-:W-:Y:S01]  /*04c0*/  LDS R6, [R29+0xa0c] ;  /* 0x000a0c001d067984 */ /* 0x000fe20000000800 */
[----:B------:R-:W-:Y:S06]  /*04d0*/  BAR.SYNC.DEFER_BLOCKING 0x0 ;  /* 0x0000000000007b1d */ /* 0x000fec0000010000 */
[----:B------:R-:W-:Y:S04]  /*04e0*/  STS.128 [R21], R8 ;  /* 0x0000000815007388 */ /* 0x000fe80000000c00 */
[----:B------:R1:W-:Y:S01]  /*04f0*/  STS.128 [R21+0x10], R12 ;  /* 0x0000100c15007388 */ /* 0x0003e20000000c00 */
[----:B------:R-:W-:Y:S06]  /*0500*/  BAR.SYNC.DEFER_BLOCKING 0x0 ;  /* 0x0000000000007b1d */ /* 0x000fec0000010000 */
[----:B------:R-:W2:Y:S01]  /*0510*/  LDG.E.EL.64 R18, desc[UR8][R18.64] ;  /* 0x0000000812127981 */ /* 0x000ea2000c2e1b00 */
[----:B-1----:R-:W-:-:S02]  /*0520*/  LEA R13, R2, UR4, 0x2 ;  /* 0x00000004020d7c11 */ /* 0x002fc4000f8e10ff */
[----:B------:R-:W-:-:S03]  /*0530*/  LOP3.LUT R10, R24, 0x7f, RZ, 0xc0, !PT ;  /* 0x0000007f180a7812 */ /* 0x000fc600078ec0ff */
[----:B------:R-:W1:Y:S04]  /*0540*/  LDS.64 R20, [R13] ;  /* 0x000000000d147984 */ /* 0x000e680000000a00 */
[----:B------:R-:W3:Y:S04]  /*0550*/  LDS.64 R22, [R13+0x420] ;  /* 0x000420000d167984 */ /* 0x000ee80000000a00 */
[----:B------:R-:W4:Y:S04]  /*0560*/  LDS.64 R24, [R13+0x840] ;  /* 0x000840000d187984 */ /* 0x000f280000000a00 */
[----:B------:R-:W5:Y:S01]  /*0570*/  LDS.64 R8, [R13+0xc60] ;  /* 0x000c60000d087984 */ /* 0x000f620000000a00 */
[----:B------:R-:W-:Y:S01]  /*0580*/  IMAD R12, R2, 0x4, R13 ;  /* 0x00000004020c7824 */ /* 0x000fe200078e020d */
[----:B------:R-:W-:Y:S01]  /*0590*/  BAR.SYNC.DEFER_BLOCKING 0x0 ;  /* 0x0000000000007b1d */ /* 0x000fe20000010000 */
[----:B------:R-:W-:-:S04]  /*05a0*/  LOP3.LUT R29, R10, 0x80, RZ, 0xfc, !PT ;  /* 0x000000800a1d7812 */ /* 0x000fc800078efcff */
[----:B------:R-:W-:Y:S01]  /*05b0*/  LEA R11, R29, UR4, 0x3 ;  /* 0x000000041d0b7c11 */ /* 0x000fe2000f8e18ff */
[----:B------:R-:W-:Y:S01]  /*05c0*/  IMAD.SHL.U32 R15, R17, 0x100, RZ ;  /* 0x00000100110f7824 */ /* 0x000fe200078e00ff */
[----:B------:R-:W-:Y:S01]  /*05d0*/  UISETP.GE.AND UP0, UPT, UR6, 0x4, UPT ;  /* 0x000000040600788c */ /* 0x000fe2000bf06270 */
[----:B--2---:R-:W-:Y:S04]  /*05e0*/  STS [R12], R18 ;  /* 0x000000120c007388 */ /* 0x004fe80000000800 */
[----:B------:R2:W-:Y:S01]  /*05f0*/  STS [R12+0x8], R19 ;  /* 0x000008130c007388 */ /* 0x0005e20000000800 */
[----:B------:R-:W-:Y:S01]  /*0600*/  BAR.SYNC.DEFER_BLOCKING 0x0 ;  /* 0x0000000000007b1d */ /* 0x000fe20000010000 */
[C---:B-1----:R-:W-:Y:S01]  /*0610*/  FADD R14, R21.reuse, R19 ;  /* 0x00000013150e7221 */ /* 0x042fe20000000000 */
[----:B------:R-:W-:-:S02]  /*0620*/  FSETP.GEU.AND P1, PT, R21, -R19, PT ;  /* 0x800000131500720b */ /* 0x000fc40003f2e000 */
[----:B------:R-:W-:Y:S02]  /*0630*/  FSETP.GEU.AND P2, PT, R20, -R18, PT ;  /* 0x800000121400720b */ /* 0x000fe40003f4e000 */
[----:B------:R-:W-:Y:S02]  /*0640*/  FSEL R14, R14, RZ, P1 ;  /* 0x000000ff0e0e7208 */ /* 0x000fe40000800000 */
[----:B--2---:R-:W-:Y:S01]  /*0650*/  LOP3.LUT R12, R15, 0x80, R10, 0xfe, !PT ;  /* 0x000000800f0c7812 */ /* 0x004fe200078efe0a */
[----:B------:R-:W-:Y:S01]  /*0660*/  FADD R20, R20, R18 ;  /* 0x0000001214147221 */ /* 0x000fe20000000000 */
[----:B------:R-:W-:Y:S01]  /*0670*/  LEA R15, R10, UR4, 0x3 ;  /* 0x000000040a0f7c11 */ /* 0x000fe2000f8e18ff */
[----:B------:R-:W1:Y:S01]  /*0680*/  LDS R11, [R11] ;  /* 0x000000000b0b7984 */ /* 0x000e620000000800 */
[----:B------:R-:W-:Y:S02]  /*0690*/  FSETP.GTU.AND P3, PT, R14, RZ, PT ;  /* 0x000000ff0e00720b */ /* 0x000fe40003f6c000 */
[----:B------:R-:W-:Y:S01]  /*06a0*/  FSEL R13, R20, RZ, P2 ;  /* 0x000000ff140d7208 */ /* 0x000fe20001000000 */
[----:B------:R2:W1:Y:S03]  /*06b0*/  LDS R14, [R15] ;  /* 0x000000000f0e7984 */ /* 0x0004660000000800 */
[----:B------:R-:W-:-:S02]  /*06c0*/  FSETP.GTU.AND P4, PT, R13, RZ, PT ;  /* 0x000000ff0d00720b */ /* 0x000fc40003f8c000 */
[----:B------:R-:W-:Y:S01]  /*06d0*/  PRMT R13, R10, 0x6540, R17 ;  /* 0x000065400a0d7816 */ /* 0x000fe20000000011 */
[C---:B---3--:R-:W-:Y:S01]  /*06e0*/  FADD R10, R22.reuse, R18 ;  /* 0x00000012160a7221 */ /* 0x048fe20000000000 */
[----:B------:R-:W-:Y:S01]  /*06f0*/  FSETP.GEU.AND P2, PT, R22, -R18, PT ;  /* 0x800000121600720b */ /* 0x000fe20003f4e000 */
[----:B------:R-:W-:-:S03]  /*0700*/  FADD R20, R23, R19 ;  /* 0x0000001317147221 */ /* 0x000fc60000000000 */
[----:B------:R-:W-:Y:S02]  /*0710*/  FSEL R10, R10, RZ, P2 ;  /* 0x000000ff0a0a7208 */ /* 0x000fe40001000000 */
[----:B------:R-:W-:Y:S02]  /*0720*/  FSETP.GEU.AND P1, PT, R23, -R19, PT ;  /* 0x800000131700720b */ /* 0x000fe40003f2e000 */
[----:B------:R-:W-:Y:S02]  /*0730*/  SEL R17, RZ, 0x1, P4 ;  /* 0x00000001ff117807 */ /* 0x000fe40002000000 */
[----:B------:R-:W-:Y:S01]  /*0740*/  FSETP.GTU.AND P5, PT, R10, RZ, PT ;  /* 0x000000ff0a00720b */ /* 0x000fe20003fac000 */
[C-C-:B----4-:R-:W-:Y:S01]  /*0750*/  FADD R10, R24.reuse, R18.reuse ;  /* 0x00000012180a7221 */ /* 0x150fe20000000000 */
[-C--:B------:R-:W-:Y:S02]  /*0760*/  FSETP.GEU.AND P4, PT, R24, -R18.reuse, PT ;  /* 0x800000121800720b */ /* 0x080fe40003f8e000 */
[C---:B-----5:R-:W-:Y:S01]  /*0770*/  FSETP.GEU.AND P2, PT, R8.reuse, -R18, PT ;  /* 0x800000120800720b */ /* 0x060fe20003f4e000 */
[----:B------:R-:W-:Y:S01]  /*0780*/  FADD R18, R8, R18 ;  /* 0x0000001208127221 */ /* 0x000fe20000000000 */
[----:B------:R-:W-:Y:S01]  /*0790*/  FSEL R20, R20, RZ, P1 ;  /* 0x000000ff14147208 */ /* 0x000fe20000800000 */
[----:B------:R-:W-:-:S02]  /*07a0*/  IMAD.IADD R16, R16, 0x1, R15 ;  /* 0x0000000110107824 */ /* 0x000fc400078e020f */
[--C-:B------:R-:W-:Y:S01]  /*07b0*/  FADD R8, R9, R19.reuse ;  /* 0x0000001309087221 */ /* 0x100fe20000000000 */
[----:B------:R-:W-:Y:S01]  /*07c0*/  SEL R22, RZ, 0x1, P3 ;  /* 0x00000001ff167807 */ /* 0x000fe20001800000 */
[----:B--2---:R-:W-:Y:S01]  /*07d0*/  FADD R15, R25, R19 ;  /* 0x00000013190f7221 */ /* 0x004fe20000000000 */
[-C--:B------:R-:W-:Y:S02]  /*07e0*/  FSETP.GEU.AND P1, PT, R9, -R19.reuse, PT ;  /* 0x800000130900720b */ /* 0x080fe40003f2e000 */
[----:B------:R-:W-:Y:S02]  /*07f0*/  FSETP.GEU.AND P3, PT, R25, -R19, PT ;  /* 0x800000131900720b */ /* 0x000fe40003f6e000 */
[----:B------:R-:W-:Y:S02]  /*0800*/  FSEL R19, R8, RZ, P1 ;  /* 0x000000ff08137208 */ /* 0x000fe40000800000 */
[----:B------:R-:W-:Y:S01]  /*0810*/  FSEL R15, R15, RZ, P3 ;  /* 0x000000ff0f0f7208 */ /* 0x000fe20001800000 */
[C---:B-1----:R-:W-:Y:S01]  /*0820*/  FADD R8, R28.reuse, R11 ;  /* 0x0000000b1c087221 */ /* 0x042fe20000000000 */
[----:B------:R-:W-:-:S02]  /*0830*/  FSETP.GEU.AND P1, PT, R28, -R11, PT ;  /* 0x8000000b1c00720b */ /* 0x000fc40003f2e000 */
[C---:B------:R-:W-:Y:S01]  /*0840*/  FSETP.GEU.AND P3, PT, R27.reuse, -R11, PT ;  /* 0x8000000b1b00720b */ /* 0x040fe20003f6e000 */
[--C-:B------:R-:W-:Y:S01]  /*0850*/  FADD R27, R27, R11.reuse ;  /* 0x0000000b1b1b7221 */ /* 0x100fe20000000000 */
[----:B------:R-:W-:Y:S02]  /*0860*/  FSEL R10, R10, RZ, P4 ;  /* 0x000000ff0a0a7208 */ /* 0x000fe40002000000 */
[----:B------:R-:W-:Y:S02]  /*0870*/  FSEL R18, R18, RZ, P2 ;  /* 0x000000ff12127208 */ /* 0x000fe40001000000 */
[----:B------:R-:W-:Y:S01]  /*0880*/  FSEL R8, R8, RZ, P1 ;  /* 0x000000ff08087208 */ /* 0x000fe20000800000 */
[----:B------:R-:W-:Y:S01]  /*0890*/  FADD R9, R26, R11 ;  /* 0x0000000b1a097221 */ /* 0x000fe20000000000 */
[----:B------:R-:W-:Y:S02]  /*08a0*/  FSETP.GTU.AND P1, PT, R10, RZ, PT ;  /* 0x000000ff0a00720b */ /* 0x000fe40003f2c000 */
[----:B------:R-:W-:-:S02]  /*08b0*/  FSEL R10, R27, RZ, P3 ;  /* 0x000000ff1b0a7208 */ /* 0x000fc40001800000 */
[----:B------:R-:W-:Y:S02]  /*08c0*/  FSETP.GEU.AND P2, PT, R26, -R11, PT ;  /* 0x8000000b1a00720b */ /* 0x000fe40003f4e000 */
[----:B------:R-:W-:Y:S02]  /*08d0*/  FSETP.GTU.AND P3, PT, R18, RZ, PT ;  /* 0x000000ff1200720b */ /* 0x000fe40003f6c000 */
[----:B------:R-:W-:Y:S02]  /*08e0*/  FSETP.GTU.AND P4, PT, R19, RZ, PT ;  /* 0x000000ff1300720b */ /* 0x000fe40003f8c000 */
[----:B------:R-:W1:Y:S01]  /*08f0*/  LDC.64 R18, c[0x0][0x220] ;  /* 0x00008800ff127b82 */ /* 0x000e620000000a00 */
[----:B------:R-:W-:Y:S02]  /*0900*/  FSETP.GTU.AND P6, PT, R20, RZ, PT ;  /* 0x000000ff1400720b */ /* 0x000fe40003fcc000 */
[----:B------:R-:W-:Y:S02]  /*0910*/  FSEL R9, R9, RZ, P2 ;  /* 0x000000ff09097208 */ /* 0x000fe40001000000 */
[----:B------:R-:W-:Y:S01]  /*0920*/  FSETP.GTU.AND P2, PT, R15, RZ, PT ;  /* 0x000000ff0f00720b */ /* 0x000fe20003f4c000 */
[----:B------:R-:W-:Y:S01]  /*0930*/  VIADD R15, R13, UR7 ;  /* 0x000000070d0f7c36 */ /* 0x000fe20008000000 */
[----:B------:R-:W-:Y:S01]  /*0940*/  SEL R21, RZ, 0x1, P6 ;  /* 0x00000001ff157807 */ /* 0x000fe20003000000 */
[C---:B0-----:R-:W-:Y:S01]  /*0950*/  FADD R13, R7.reuse, R14 ;  /* 0x0000000e070d7221 */ /* 0x041fe20000000000 */
[----:B------:R-:W-:-:S02]  /*0960*/  FSETP.GEU.AND P6, PT, R7, -R14, PT ;  /* 0x8000000e0700720b */ /* 0x000fc40003fce000 */
[----:B------:R-:W-:Y:S01]  /*0970*/  PRMT R17, R22, 0x7604, R17 ;  /* 0x0000760416117816 */ /* 0x000fe20000000011 */
[----:B------:R-:W-:Y:S01]  /*0980*/  VIADD R22, R12, UR7 ;  /* 0x000000070c167c36 */ /* 0x000fe20008000000 */
[----:B------:R-:W-:Y:S01]  /*0990*/  FSEL R12, R13, RZ, P6 ;  /* 0x000000ff0d0c7208 */ /* 0x000fe20003000000 */
[C-C-:B------:R-:W-:Y:S01]  /*09a0*/  FADD R13, R5.reuse, R14.reuse ;  /* 0x0000000e050d7221 */ /* 0x140fe20000000000 */
[----:B------:R-:W-:Y:S02]  /*09b0*/  SEL R20, RZ, 0x1, P5 ;  /* 0x00000001ff147807 */ /* 0x000fe40002800000 */
[C---:B------:R-:W-:Y:S01]  /*09c0*/  FSETP.GEU.AND P5, PT, R6.reuse, -R11, PT ;  /* 0x8000000b0600720b */ /* 0x040fe20003fae000 */
[----:B------:R-:W-:Y:S01]  /*09d0*/  FADD R11, R6, R11 ;  /* 0x0000000b060b7221 */ /* 0x000fe20000000000 */
[----:B------:R-:W-:Y:S02]  /*09e0*/  FSETP.GEU.AND P6, PT, R5, -R14, PT ;  /* 0x8000000e0500720b */ /* 0x000fe40003fce000 */
[----:B------:R-:W-:Y:S01]  /*09f0*/  SEL R6, RZ, 0x1, P1 ;  /* 0x00000001ff067807 */ /* 0x000fe20000800000 */
[----:B------:R-:W-:Y:S01]  /*0a00*/  IMAD.SHL.U32 R5, R15, 0x4, RZ ;  /* 0x000000040f057824 */ /* 0x000fe200078e00ff */
[----:B------:R-:W-:Y:S01]  /*0a10*/  PLOP3.LUT P1, PT, PT, PT, UP0, 0x80, 0x0 ;  /* 0x000000000000781c */ /* 0x000fe20003f2f008 */
[----:B------:R-:W-:Y:S01]  /*0a20*/  IMAD.SHL.U32 R23, R22, 0x4, RZ ;  /* 0x0000000416177824 */ /* 0x000fe200078e00ff */
[----:B------:R-:W-:Y:S01]  /*0a30*/  SEL R7, RZ, 0x1, P2 ;  /* 0x00000001ff077807 */ /* 0x000fe20001000000 */
[----:B------:R-:W-:Y:S01]  /*0a40*/  FADD R15, R4, R14 ;  /* 0x0000000e040f7221 */ /* 0x000fe20000000000 */
[----:B------:R-:W-:-:S02]  /*0a50*/  PLOP3.LUT P2, PT, PT, PT, UP0, 0x80, 0x0 ;  /* 0x000000000000781c */ /* 0x000fc40003f4f008 */
[----:B------:R-:W-:Y:S02]  /*0a60*/  FSEL R13, R13, RZ, P6 ;  /* 0x000000ff0d0d7208 */ /* 0x000fe40003000000 */
[----:B------:R-:W-:Y:S02]  /*0a70*/  SEL R22, RZ, 0x1, P3 ;  /* 0x00000001ff167807 */ /* 0x000fe40001800000 */
[CC--:B------:R-:W-:Y:S01]  /*0a80*/  FSETP.GEU.AND P6, PT, R3.reuse, -R14.reuse, PT ;  /* 0x8000000e0300720b */ /* 0x0c0fe20003fce000 */
[----:B------:R-:W-:Y:S01]  /*0a90*/  FADD R3, R3, R14 ;  /* 0x0000000e03037221 */ /* 0x000fe20000000000 */
[----:B------:R-:W-:Y:S01]  /*0aa0*/  FSETP.GEU.AND P3, PT, R4, -R14, PT ;  /* 0x8000000e0400720b */ /* 0x000fe20003f6e000 */
[--C-:B-1----:R-:W-:Y:S01]  /*0ab0*/  IMAD.WIDE R4, R5, 0x4, R18.reuse ;  /* 0x0000000405047825 */ /* 0x102fe200078e0212 */
[----:B------:R-:W-:Y:S02]  /*0ac0*/  FSEL R11, R11, RZ, P5 ;  /* 0x000000ff0b0b7208 */ /* 0x000fe40002800000 */
[----:B------:R-:W-:Y:S01]  /*0ad0*/  FSEL R14, R15, RZ, P3 ;  /* 0x000000ff0f0e7208 */ /* 0x000fe20001800000 */
[----:B------:R-:W-:Y:S01]  /*0ae0*/  IMAD.WIDE R18, R23, 0x4, R18 ;  /* 0x0000000417127825 */ /* 0x000fe200078e0212 */
[----:B------:R-:W-:-:S05]  /*0af0*/  FSEL R15, R3, RZ, P6 ;  /* 0x000000ff030f7208 */ /* 0x000fca0003000000 */
[----:B------:R-:W-:Y:S04]  /*0b00*/  @!P1 STG.E.128 desc[UR8][R4.64], R12 ;  /* 0x0000000c04009986 */ /* 0x000fe8000c101d08 */
[----:B------:R-:W-:Y:S01]  /*0b10*/  @!P2 STG.E.128 desc[UR8][R18.64], R8 ;  /* 0x000000081200a986 */ /* 0x000fe2000c101d08 */
[----:B------:R-:W-:Y:S01]  /*0b20*/  BAR.SYNC.DEFER_BLOCKING 0x0 ;  /* 0x0000000000007b1d */ /* 0x000fe20000010000 */
[----:B------:R-:W-:Y:S02]  /*0b30*/  SEL R23, RZ, 0x1, P4 ;  /* 0x00000001ff177807 */ /* 0x000fe40002000000 */
[----:B------:R-:W-:Y:S02]  /*0b40*/  PRMT R25, R21, 0x7604, R20 ;  /* 0x0000760415197816 */ /* 0x000fe40000000014 */
[----:B------:R-:W-:-:S02]  /*0b50*/  PRMT R27, R7, 0x7604, R6 ;  /* 0x00007604071b7816 */ /* 0x000fc40000000006 */
[----:B------:R-:W-:Y:S01]  /*0b60*/  PRMT R23, R23, 0x7604, R22 ;  /* 0x0000760417177816 */ /* 0x000fe20000000016 */
[----:B------:R-:W-:Y:S04]  /*0b70*/  STS.U16 [R2+UR4], R17 ;  /* 0x0000001102007988 */ /* 0x000fe80008000404 */
[----:B------:R-:W-:Y:S04]  /*0b80*/  STS.U16 [R2+UR4+0x108], R25 ;  /* 0x0001081902007988 */ /* 0x000fe80008000404 */
[----:B------:R-:W-:Y:S04]  /*0b90*/  STS.U16 [R2+UR4+0x210], R27 ;  /* 0x0002101b02007988 */ /* 0x000fe80008000404 */
[----:B------:R-:W-:Y:S01]  /*0ba0*/  STS.U16 [R2+UR4+0x318], R23 ;  /* 0x0003181702007988 */ /* 0x000fe20008000404 */
[----:B------:R-:W-:Y:S01]  /*0bb0*/  ULDC.64 UR4, c[0x0][0x228] ;  /* 0x00008a0000047ab9 */ /* 0x000fe20000000a00 */
[----:B------:R-:W-:Y:S06]  /*0bc0*/  BAR.SYNC.DEFER_BLOCKING 0x0 ;  /* 0x0000000000007b1d */ /* 0x000fec0000010000 */
[----:B------:R-:W0:Y:S02]  /*0bd0*/  LDS.64 R6, [R16] ;  /* 0x0000000010067984 */ /* 0x000e240000000a00 */
[----:B0-----:R-:W-:-:S02]  /*0be0*/  PRMT R20, R6, 0x7772, RZ ;  /* 0x0000777206147816 */ /* 0x001fc400000000ff */
[----:B------:R-:W-:-:S04]  /*0bf0*/  PRMT R21, R6, 0x7771, RZ ;  /* 0x0000777106157816 */ /* 0x000fc800000000ff */
[----:B------:R-:W-:Y:S02]  /*0c00*/  PRMT R20, R21, 0x5410, R20 ;  /* 0x0000541015147816 */ /* 0x000fe40000000014 */
[----:B------:R-:W-:Y:S02]  /*0c10*/  PRMT R3, R6, 0x7770, RZ ;  /* 0x0000777006037816 */ /* 0x000fe400000000ff */
[C---:B------:R-:W-:Y:S02]  /*0c20*/  PRMT R4, R7.reuse, 0x7772, RZ ;  /* 0x0000777207047816 */ /* 0x040fe400000000ff */
[----:B------:R-:W-:Y:S02]  /*0c30*/  LOP3.LUT R20, R20, 0x10001, RZ, 0xc0, !PT ;  /* 0x0001000114147812 */ /* 0x000fe400078ec0ff */
[----:B------:R-:W-:Y:S02]  /*0c40*/  PRMT R5, R7, 0x7771, RZ ;  /* 0x0000777107057816 */ /* 0x000fe400000000ff */
[----:B------:R-:W-:-:S02]  /*0c50*/  LOP3.LUT R3, R3, 0x1, RZ, 0xc0, !PT ;  /* 0x0000000103037812 */ /* 0x000fc400078ec0ff */
[----:B------:R-:W-:Y:S02]  /*0c60*/  LOP3.LUT R2, R20, 0xffff, RZ, 0xc0, !PT ;  /* 0x0000ffff14027812 */ /* 0x000fe400078ec0ff */
[----:B------:R-:W-:Y:S02]  /*0c70*/  PRMT R4, R5, 0x5410, R4 ;  /* 0x0000541005047816 */ /* 0x000fe40000000004 */
[----:B------:R-:W-:Y:S02]  /*0c80*/  PRMT R5, R3, 0x3340, R2 ;  /* 0x0000334003057816 */ /* 0x000fe40000000002 */
[----:B------:R-:W-:Y:S02]  /*0c90*/  LOP3.LUT R4, R4, 0x10001, RZ, 0xc0, !PT ;  /* 0x0001000104047812 */ /* 0x000fe400078ec0ff */
[----:B------:R-:W-:Y:S02]  /*0ca0*/  PRMT R2, R7, 0x7770, RZ ;  /* 0x0000777007027816 */ /* 0x000fe400000000ff */
[----:B------:R-:W-:-:S02]  /*0cb0*/  PRMT R8, R4, 0x7732, RZ ;  /* 0x0000773204087816 */ /* 0x000fc400000000ff */
[----:B------:R-:W-:Y:S02]  /*0cc0*/  LOP3.LUT R9, R2, 0x1, RZ, 0xc0, !PT ;  /* 0x0000000102097812 */ /* 0x000fe400078ec0ff */
[----:B------:R-:W-:Y:S02]  /*0cd0*/  SHF.R.U32.HI R6, RZ, 0x18, R6 ;  /* 0x00000018ff067819 */ /* 0x000fe40000011606 */
[----:B------:R-:W-:Y:S02]  /*0ce0*/  SHF.R.U32.HI R7, RZ, 0x18, R7 ;  /* 0x00000018ff077819 */ /* 0x000fe40000011607 */
[----:B------:R-:W-:Y:S01]  /*0cf0*/  LOP3.LUT R2, R4, 0xffff, RZ, 0xc0, !PT ;  /* 0x0000ffff04027812 */ /* 0x000fe200078ec0ff */
[----:B------:R-:W-:Y:S01]  /*0d00*/  IMAD.MOV.U32 R4, RZ, RZ, R8 ;  /* 0x000000ffff047224 */ /* 0x000fe200078e0008 */
[----:B------:R-:W-:Y:S02]  /*0d10*/  SGXT.U32 R6, R6, 0x1 ;  /* 0x000000010606781a */ /* 0x000fe40000000000 */
[----:B------:R-:W-:-:S02]  /*0d20*/  PRMT R3, R20, 0x7732, RZ ;  /* 0x0000773214037816 */ /* 0x000fc400000000ff */
[----:B------:R-:W-:Y:S02]  /*0d30*/  SGXT.U32 R7, R7, 0x1 ;  /* 0x000000010707781a */ /* 0x000fe40000000000 */
[----:B------:R-:W-:Y:S02]  /*0d40*/  PRMT R8, R9, 0x3340, R2 ;  /* 0x0000334009087816 */ /* 0x000fe40000000002 */
[----:B------:R-:W-:Y:S02]  /*0d50*/  IADD3 R2, P1, R0, UR4, RZ ;  /* 0x0000000400027c10 */ /* 0x000fe4000ff3e0ff */
[----:B------:R-:W-:Y:S02]  /*0d60*/  PRMT R6, R3, 0x3340, R6 ;  /* 0x0000334003067816 */ /* 0x000fe40000000006 */
[----:B------:R-:W-:Y:S02]  /*0d70*/  PRMT R7, R4, 0x3340, R7 ;  /* 0x0000334004077816 */ /* 0x000fe40000000007 */
[----:B------:R-:W-:-:S02]  /*0d80*/  LEA.HI.X.SX32 R3, R0, UR5, 0x1, P1 ;  /* 0x0000000500037c11 */ /* 0x000fc400088f0eff */
[----:B------:R-:W-:Y:S02]  /*0d90*/  PRMT R6, R5, 0x5410, R6 ;  /* 0x0000541005067816 */ /* 0x000fe40000000006 */
[----:B------:R-:W-:Y:S01]  /*0da0*/  PRMT R7, R8, 0x5410, R7 ;  /* 0x0000541008077816 */ /* 0x000fe20000000007 */
[----:B------:R-:W-:Y:S06]  /*0db0*/  @P0 EXIT ;  /* 0x000000000000094d */ /* 0x000fec0003800000 */
[----:B------:R-:W-:Y:S01]  /*0dc0*/  STG.E.64 desc[UR8][R2.64], R6 ;  /* 0x0000000602007986 */ /* 0x000fe2000c101b08 */
[----:B------:R-:W-:Y:S05]  /*0dd0*/  EXIT ;  /* 0x000000000000794d */ /* 0x000fea0003800000 */
.L_x_0:
[----:B------:R-:W-:-:S00]  /*0de0*/  BRA `(.L_x_0) ;  /* 0xfffffffc00fc7947 */ /* 0x000fc0000383ffff */
[----:B------:R-:W-:-:S00]  /*0df0*/  NOP ;  /* 0x0000000000007918 */ /* 0x000fc00000000000 */
        /* <DEDUP_REMOVED lines=8> */
.L_x_1:


//--------------------- .nv.shared.triton_poi_fused_convolution_relu_threshold_backward_4 --------------------------
	.section	.nv.shared.triton_poi_fused_convolution_relu_threshold_backward_4,"aw",@nobits
	.sectionflags	@""
	.align	16
	.zero		1024


//--------------------- .nv.constant0.triton_poi_fused_convolution_relu_threshold_backward_4 --------------------------
	.section	.nv.constant0.triton_poi_fused_convolution_relu_threshold_backward_4,"a",@progbits
	.sectionflags	@""
	.align	4
.nv.constant0.triton_poi_fused_convolution_relu_threshold_backward_4:
	.zero		568
